	.headerflags	@"EF_CUDA_TEXMODE_UNIFIED EF_CUDA_64BIT_ADDRESS EF_CUDA_ACCELERATORS EF_CUDA_SM90 EF_CUDA_VIRTUAL_SM(EF_CUDA_SM90)"
	.elftype	@"ET_EXEC"


//--------------------- .nv.info                  --------------------------
	.section	.nv.info,"",@"SHT_CUDA_INFO"
	.align	4


	//----- nvinfo : EIATTR_REGCOUNT
	.align		4
        /*0000*/ 	.byte	0x04, 0x2f
        /*0002*/ 	.short	(.L_1 - .L_0)
	.align		4
.L_0:
        /*0004*/ 	.word	index@(triton_per_fused_mean_23)
        /*0008*/ 	.word	0x00000016


	//----- nvinfo : EIATTR_MIN_STACK_SIZE
	.align		4
.L_1:
        /*000c*/ 	.byte	0x04, 0x12
        /*000e*/ 	.short	(.L_3 - .L_2)
	.align		4
.L_2:
        /*0010*/ 	.word	index@(triton_per_fused_mean_23)
        /*0014*/ 	.word	0x00000000


	//----- nvinfo : EIATTR_FRAME_SIZE
	.align		4
.L_3:
        /*0018*/ 	.byte	0x04, 0x11
        /*001a*/ 	.short	(.L_5 - .L_4)
	.align		4
.L_4:
        /*001c*/ 	.word	index@(triton_per_fused_mean_23)
        /*0020*/ 	.word	0x00000000


	//----- nvinfo : EIATTR_MIN_STACK_SIZE
	.align		4
.L_5:
        /*0024*/ 	.byte	0x04, 0x12
        /*0026*/ 	.short	(.L_7 - .L_6)
	.align		4
.L_6:
        /*0028*/ 	.word	index@(triton_per_fused_mean_23)
        /*002c*/ 	.word	0x00000000
.L_7:


//--------------------- .nv.info.triton_per_fused_mean_23 --------------------------
	.section	.nv.info.triton_per_fused_mean_23,"",@"SHT_CUDA_INFO"
	.sectionflags	@""
	.align	4


	//----- nvinfo : EIATTR_CUDA_API_VERSION
	.align		4
        /*0000*/ 	.byte	0x04, 0x37
        /*0002*/ 	.short	(.L_9 - .L_8)
.L_8:
        /*0004*/ 	.word	0x0000007c


	//----- nvinfo : EIATTR_KPARAM_INFO
	.align		4
.L_9:
        /*0008*/ 	.byte	0x04, 0x17
        /*000a*/ 	.short	(.L_11 - .L_10)
.L_10:
        /*000c*/ 	.word	0x00000000
        /*0010*/ 	.short	0x0003
        /*0012*/ 	.short	0x0014
        /*0014*/ 	.byte	0x00, 0xf0, 0x11, 0x00


	//----- nvinfo : EIATTR_KPARAM_INFO
	.align		4
.L_11:
        /*0018*/ 	.byte	0x04, 0x17
        /*001a*/ 	.short	(.L_13 - .L_12)
.L_12:
        /*001c*/ 	.word	0x00000000
        /*0020*/ 	.short	0x0002
        /*0022*/ 	.short	0x0010
        /*0024*/ 	.byte	0x00, 0xf0, 0x11, 0x00


	//----- nvinfo : EIATTR_KPARAM_INFO
	.align		4
.L_13:
        /*0028*/ 	.byte	0x04, 0x17
        /*002a*/ 	.short	(.L_15 - .L_14)
.L_14:
        /*002c*/ 	.word	0x00000000
        /*0030*/ 	.short	0x0001
        /*0032*/ 	.short	0x0008
        /*0034*/ 	.byte	0x00, 0xf4, 0x21, 0x00


	//----- nvinfo : EIATTR_KPARAM_INFO
	.align		4
.L_15:
        /*0038*/ 	.byte	0x04, 0x17
        /*003a*/ 	.short	(.L_17 - .L_16)
.L_16:
        /*003c*/ 	.word	0x00000000
        /*0040*/ 	.short	0x0000
        /*0042*/ 	.short	0x0000
        /*0044*/ 	.byte	0x00, 0xf4, 0x21, 0x00


	//----- nvinfo : EIATTR_SPARSE_MMA_MASK
	.align		4
.L_17:
        /*0048*/ 	.byte	0x03, 0x50
        /*004a*/ 	.short	0x0000


	//----- nvinfo : EIATTR_MAXREG_COUNT
	.align		4
        /*004c*/ 	.byte	0x03, 0x1b
        /*004e*/ 	.short	0x00ff


	//----- nvinfo : EIATTR_COOP_GROUP_MASK_REGIDS
	.align		4
        /*0050*/ 	.byte	0x04, 0x29
        /*0052*/ 	.short	(.L_19 - .L_18)


	//   ....[0]....
.L_18:
        /*0054*/ 	.word	0xffffffff


	//   ....[1]....
        /*0058*/ 	.word	0xffffffff


	//   ....[2]....
        /*005c*/ 	.word	0xffffffff


	//   ....[3]....
        /*0060*/ 	.word	0xffffffff


	//   ....[4]....
        /*0064*/ 	.word	0xffffffff


	//   ....[5]....
        /*0068*/ 	.word	0xffffffff


	//   ....[6]....
        /*006c*/ 	.word	0xffffffff


	//   ....[7]....
        /*0070*/ 	.word	0xffffffff


	//   ....[8]....
        /*0074*/ 	.word	0xffffffff


	//   ....[9]....
        /*0078*/ 	.word	0xffffffff


	//----- nvinfo : EIATTR_COOP_GROUP_INSTR_OFFSETS
	.align		4
.L_19:
        /*007c*/ 	.byte	0x04, 0x28
        /*007e*/ 	.short	(.L_21 - .L_20)


	//   ....[0]....
.L_20:
        /*0080*/ 	.word	0x00000210


	//   ....[1]....
        /*0084*/ 	.word	0x00000240


	//   ....[2]....
        /*0088*/ 	.word	0x00000250


	//   ....[3]....
        /*008c*/ 	.word	0x00000260


	//   ....[4]....
        /*0090*/ 	.word	0x00000290


	//   ....[5]....
        /*0094*/ 	.word	0x000002c0


	//   ....[6]....
        /*0098*/ 	.word	0x000002f0


	//   ....[7]....
        /*009c*/ 	.word	0x00000320


	//   ....[8]....
        /*00a0*/ 	.word	0x00000430


	//   ....[9]....
        /*00a4*/ 	.word	0x00000470


	//----- nvinfo : EIATTR_EXIT_INSTR_OFFSETS
	.align		4
.L_21:
        /*00a8*/ 	.byte	0x04, 0x1c
        /*00aa*/ 	.short	(.L_23 - .L_22)


	//   ....[0]....
.L_22:
        /*00ac*/ 	.word	0x00000590


	//   ....[1]....
        /*00b0*/ 	.word	0x000005c0


	//----- nvinfo : EIATTR_REQNTID
	.align		4
.L_23:
        /*00b4*/ 	.byte	0x04, 0x10
        /*00b6*/ 	.short	(.L_25 - .L_24)
.L_24:
        /*00b8*/ 	.word	0x00000080
        /*00bc*/ 	.word	0x00000001
        /*00c0*/ 	.word	0x00000001


	//----- nvinfo : EIATTR_CBANK_PARAM_SIZE
	.align		4
.L_25:
        /*00c4*/ 	.byte	0x03, 0x19
        /*00c6*/ 	.short	0x0018


	//----- nvinfo : EIATTR_PARAM_CBANK
	.align		4
        /*00c8*/ 	.byte	0x04, 0x0a
        /*00ca*/ 	.short	(.L_27 - .L_26)
	.align		4
.L_26:
        /*00cc*/ 	.word	index@(.nv.constant0.triton_per_fused_mean_23)
        /*00d0*/ 	.short	0x0210
        /*00d2*/ 	.short	0x0018


	//----- nvinfo : EIATTR_SW_WAR
	.align		4
.L_27:
        /*00d4*/ 	.byte	0x04, 0x36
        /*00d6*/ 	.short	(.L_29 - .L_28)
.L_28:
        /*00d8*/ 	.word	0x00000008
.L_29:


//--------------------- .nv.callgraph             --------------------------
	.section	.nv.callgraph,"",@"SHT_CUDA_CALLGRAPH"
	.align	4
	.sectionentsize	8
	.align		4
        /*0000*/ 	.word	0x00000000
	.align		4
        /*0004*/ 	.word	0xffffffff
	.align		4
        /*0008*/ 	.word	0x00000000
	.align		4
        /*000c*/ 	.word	0xfffffffe
	.align		4
        /*0010*/ 	.word	0x00000000
	.align		4
        /*0014*/ 	.word	0xfffffffd
	.align		4
        /*0018*/ 	.word	0x00000000
	.align		4
        /*001c*/ 	.word	0xfffffffc


//--------------------- .text.triton_per_fused_mean_23 --------------------------
	.section	.text.triton_per_fused_mean_23,"ax",@progbits
	.sectionflags	@"SHF_BARRIERS=1"
	.align	128
        .global         triton_per_fused_mean_23
        .type           triton_per_fused_mean_23,@function
        .size           triton_per_fused_mean_23,(.L_x_1 - triton_per_fused_mean_23)
        .other          triton_per_fused_mean_23,@"STO_CUDA_ENTRY STV_DEFAULT"
triton_per_fused_mean_23:
.text.triton_per_fused_mean_23:
[----:B------:R-:W0:Y:S02]  /*0000*/  LDC R1, c[0x0][0x28] ;  /* 0x00000a00ff017b82 */ /* 0x000e240000000800 */
[----:B------:R-:W1:Y:S01]  /*0010*/  S2R R0, SR_CTAID.X ;  /* 0x0000000000007919 */ /* 0x000e620000002500 */
[----:B------:R-:W-:Y:S01]  /*0020*/  IMAD.MOV.U32 R4, RZ, RZ, RZ ;  /* 0x000000ffff047224 */ /* 0x000fe200078e00ff */
[----:B------:R-:W2:Y:S01]  /*0030*/  LDC.64 R6, c[0x0][0x218] ;  /* 0x00008600ff067b82 */ /* 0x000ea20000000a00 */
[----:B------:R-:W-:Y:S01]  /*0040*/  ULDC.64 UR6, c[0x0][0x208] ;  /* 0x0000820000067ab9 */ /* 0x000fe20000000a00 */
[----:B------:R-:W3:Y:S01]  /*0050*/  S2R R3, SR_TID.X ;  /* 0x0000000000037919 */ /* 0x000ee20000002100 */
[----:B-1----:R-:W-:Y:S02]  /*0060*/  IMAD.SHL.U32 R0, R0, 0x20, RZ ;  /* 0x0000002000007824 */ /* 0x002fe400078e00ff */
[----:B---3--:R-:W-:Y:S01]  /*0070*/  IMAD.SHL.U32 R9, R3, 0x4, RZ ;  /* 0x0000000403097824 */ /* 0x008fe200078e00ff */
[----:B------:R-:W-:-:S04]  /*0080*/  SHF.R.U32.HI R8, RZ, 0x3, R3 ;  /* 0x00000003ff087819 */ /* 0x000fc80000011603 */
[----:B------:R-:W-:-:S04]  /*0090*/  LOP3.LUT R5, R0, 0x1c, R9, 0xf8, !PT ;  /* 0x0000001c00057812 */ /* 0x000fc800078ef809 */
[C---:B------:R-:W-:Y:S01]  /*00a0*/  ISETP.GE.AND P0, PT, R5.reuse, 0x3c0, PT ;  /* 0x000003c00500780c */ /* 0x040fe20003f06270 */
[----:B------:R-:W-:-:S05]  /*00b0*/  IMAD.HI R4, R5, -0x77777777, R4 ;  /* 0x8888888905047827 */ /* 0x000fca00078e0204 */
[----:B------:R-:W-:-:S04]  /*00c0*/  SHF.R.U32.HI R11, RZ, 0x1f, R4 ;  /* 0x0000001fff0b7819 */ /* 0x000fc80000011604 */
[----:B------:R-:W-:Y:S02]  /*00d0*/  LEA.HI.SX32 R11, R4, R11, 0x19 ;  /* 0x0000000b040b7211 */ /* 0x000fe400078fcaff */
[----:B------:R-:W-:-:S03]  /*00e0*/  SGXT.U32 R4, R8, 0x4 ;  /* 0x000000040804781a */ /* 0x000fc60000000000 */
[----:B------:R-:W-:-:S04]  /*00f0*/  IMAD R13, R11, -0xf0, R5 ;  /* 0xffffff100b0d7824 */ /* 0x000fc800078e0205 */
[----:B------:R-:W-:-:S04]  /*0100*/  IMAD R4, R4, 0xf0, R13 ;  /* 0x000000f004047824 */ /* 0x000fc800078e020d */
[----:B------:R-:W-:Y:S01]  /*0110*/  IMAD R11, R11, 0xf00, R4 ;  /* 0x00000f000b0b7824 */ /* 0x000fe200078e0204 */
[----:B------:R-:W-:-:S03]  /*0120*/  CS2R R4, SRZ ;  /* 0x0000000000047805 */ /* 0x000fc6000001ff00 */
[----:B--2---:R-:W-:Y:S01]  /*0130*/  IMAD.WIDE R10, R11, 0x4, R6 ;  /* 0x000000040b0a7825 */ /* 0x004fe200078e0206 */
[----:B------:R-:W-:-:S06]  /*0140*/  CS2R R6, SRZ ;  /* 0x0000000000067805 */ /* 0x000fcc000001ff00 */
[----:B------:R-:W2:Y:S01]  /*0150*/  @!P0 LDG.E.128 R4, desc[UR6][R10.64] ;  /* 0x000000060a048981 */ /* 0x000ea2000c1e1d00 */
[----:B------:R-:W1:Y:S01]  /*0160*/  S2UR UR5, SR_CgaCtaId ;  /* 0x00000000000579c3 */ /* 0x000e620000008800 */
[----:B------:R-:W-:Y:S01]  /*0170*/  UMOV UR4, 0x400 ;  /* 0x0000040000047882 */ /* 0x000fe20000000000 */
[----:B------:R-:W-:Y:S01]  /*0180*/  ISETP.GE.AND P1, PT, R3, 0x80, PT ;  /* 0x000000800300780c */ /* 0x000fe20003f26270 */
[----:B-1----:R-:W-:Y:S01]  /*0190*/  UPRMT UR4, UR5, 0x654, UR4 ;  /* 0x0000065405047896 */ /* 0x002fe20008000004 */
[----:B--2---:R-:W-:Y:S02]  /*01a0*/  SEL R4, R4, RZ, !P0 ;  /* 0x000000ff04047207 */ /* 0x004fe40004000000 */
[----:B------:R-:W-:Y:S02]  /*01b0*/  SEL R5, R5, RZ, !P0 ;  /* 0x000000ff05057207 */ /* 0x000fe40004000000 */
[----:B------:R-:W-:Y:S02]  /*01c0*/  SEL R6, R6, RZ, !P0 ;  /* 0x000000ff06067207 */ /* 0x000fe40004000000 */
[----:B------:R-:W-:-:S02]  /*01d0*/  SEL R7, R7, RZ, !P0 ;  /* 0x000000ff07077207 */ /* 0x000fc40004000000 */
[----:B------:R-:W-:Y:S02]  /*01e0*/  FSEL R4, R4, RZ, !P0 ;  /* 0x000000ff04047208 */ /* 0x000fe40004000000 */
[----:B------:R-:W-:Y:S02]  /*01f0*/  FSEL R5, R5, RZ, !P0 ;  /* 0x000000ff05057208 */ /* 0x000fe40004000000 */
[----:B------:R-:W-:Y:S01]  /*0200*/  FSEL R6, R6, RZ, !P0 ;  /* 0x000000ff06067208 */ /* 0x000fe20004000000 */
[----:B------:R-:W1:Y:S01]  /*0210*/  SHFL.BFLY PT, R13, R4, 0x10, 0x1f ;  /* 0x0e001f00040d7f89 */ /* 0x000e6200000e0000 */
[----:B------:R-:W-:Y:S02]  /*0220*/  FSEL R7, R7, RZ, !P0 ;  /* 0x000000ff07077208 */ /* 0x000fe40004000000 */
[----:B------:R-:W-:Y:S01]  /*0230*/  LOP3.LUT P0, RZ, R3, 0x18, RZ, 0xc0, !PT ;  /* 0x0000001803ff7812 */ /* 0x000fe2000780c0ff */
[----:B------:R-:W2:Y:S04]  /*0240*/  SHFL.BFLY PT, R8, R5, 0x10, 0x1f ;  /* 0x0e001f0005087f89 */ /* 0x000ea800000e0000 */
[----:B------:R-:W3:Y:S04]  /*0250*/  SHFL.BFLY PT, R15, R6, 0x10, 0x1f ;  /* 0x0e001f00060f7f89 */ /* 0x000ee800000e0000 */
[----:B------:R-:W4:Y:S01]  /*0260*/  SHFL.BFLY PT, R10, R7, 0x10, 0x1f ;  /* 0x0e001f00070a7f89 */ /* 0x000f2200000e0000 */
[----:B-1----:R-:W-:Y:S01]  /*0270*/  FADD R13, R4, R13 ;  /* 0x0000000d040d7221 */ /* 0x002fe20000000000 */
[----:B--2---:R-:W-:-:S04]  /*0280*/  FADD R11, R5, R8 ;  /* 0x00000008050b7221 */ /* 0x004fc80000000000 */
[----:B------:R-:W1:Y:S01]  /*0290*/  SHFL.BFLY PT, R12, R13, 0x8, 0x1f ;  /* 0x0d001f000d0c7f89 */ /* 0x000e6200000e0000 */
[----:B------:R-:W-:Y:S01]  /*02a0*/  SHF.R.U32.HI R8, RZ, 0x5, R3 ;  /* 0x00000005ff087819 */ /* 0x000fe20000011603 */
[----:B---3--:R-:W-:Y:S02]  /*02b0*/  FADD R15, R6, R15 ;  /* 0x0000000f060f7221 */ /* 0x008fe40000000000 */
[----:B------:R-:W2:Y:S01]  /*02c0*/  SHFL.BFLY PT, R14, R11, 0x8, 0x1f ;  /* 0x0d001f000b0e7f89 */ /* 0x000ea200000e0000 */
[----:B------:R-:W-:Y:S01]  /*02d0*/  SGXT.U32 R8, R8, 0x2 ;  /* 0x000000020808781a */ /* 0x000fe20000000000 */
[----:B----4-:R-:W-:Y:S02]  /*02e0*/  FADD R16, R7, R10 ;  /* 0x0000000a07107221 */ /* 0x010fe40000000000 */
[----:B------:R-:W3:Y:S01]  /*02f0*/  SHFL.BFLY PT, R4, R15, 0x8, 0x1f ;  /* 0x0d001f000f047f89 */ /* 0x000ee200000e0000 */
[----:B------:R-:W-:Y:S01]  /*0300*/  LOP3.LUT R10, R9, 0x1c, RZ, 0xc0, !PT ;  /* 0x0000001c090a7812 */ /* 0x000fe200078ec0ff */
[----:B------:R-:W-:-:S02]  /*0310*/  IMAD.SHL.U32 R6, R8, 0x4, RZ ;  /* 0x0000000408067824 */ /* 0x000fc400078e00ff */
[----:B------:R-:W4:Y:S02]  /*0320*/  SHFL.BFLY PT, R5, R16, 0x8, 0x1f ;  /* 0x0d001f0010057f89 */ /* 0x000f2400000e0000 */
[----:B------:R-:W-:-:S05]  /*0330*/  IMAD.SHL.U32 R17, R10, 0x10, RZ ;  /* 0x000000100a117824 */ /* 0x000fca00078e00ff */
[----:B------:R-:W-:Y:S01]  /*0340*/  LOP3.LUT R6, R17, R6, RZ, 0xfc, !PT ;  /* 0x0000000611067212 */ /* 0x000fe200078efcff */
[----:B-1----:R-:W-:Y:S01]  /*0350*/  FADD R13, R13, R12 ;  /* 0x0000000c0d0d7221 */ /* 0x002fe20000000000 */
[----:B--2---:R-:W-:-:S04]  /*0360*/  FADD R7, R11, R14 ;  /* 0x0000000e0b077221 */ /* 0x004fc80000000000 */
[----:B------:R1:W-:Y:S01]  /*0370*/  @!P0 STS [R6+UR4], R13 ;  /* 0x0000000d06008988 */ /* 0x0003e20008000804 */
[----:B---3--:R-:W-:-:S03]  /*0380*/  FADD R15, R15, R4 ;  /* 0x000000040f0f7221 */ /* 0x008fc60000000000 */
[----:B------:R-:W-:Y:S01]  /*0390*/  @!P0 STS [R6+UR4+0x10], R7 ;  /* 0x0000100706008988 */ /* 0x000fe20008000804 */
[----:B----4-:R-:W-:-:S03]  /*03a0*/  FADD R19, R16, R5 ;  /* 0x0000000510137221 */ /* 0x010fc60000000000 */
[----:B------:R-:W-:Y:S01]  /*03b0*/  @!P0 STS [R6+UR4+0x20], R15 ;  /* 0x0000200f06008988 */ /* 0x000fe20008000804 */
[----:B-1----:R-:W-:-:S03]  /*03c0*/  VIADD R13, R17, UR4 ;  /* 0x00000004110d7c36 */ /* 0x002fc60008000000 */
[----:B------:R-:W-:Y:S01]  /*03d0*/  @!P0 STS [R6+UR4+0x30], R19 ;  /* 0x0000301306008988 */ /* 0x000fe20008000804 */
[----:B------:R-:W-:Y:S01]  /*03e0*/  BAR.SYNC.DEFER_BLOCKING 0x0 ;  /* 0x0000000000007b1d */ /* 0x000fe20000010000 */
[----:B------:R-:W-:Y:S01]  /*03f0*/  LOP3.LUT P0, RZ, R3, 0x3, RZ, 0xc0, !PT ;  /* 0x0000000303ff7812 */ /* 0x000fe2000780c0ff */
[----:B------:R-:W-:-:S03]  /*0400*/  IMAD R13, R10, -0xc, R13 ;  /* 0xfffffff40a0d7824 */ /* 0x000fc600078e020d */
[C---:B------:R-:W-:Y:S01]  /*0410*/  ISETP.LT.AND P0, PT, R3.reuse, 0x80, !P0 ;  /* 0x000000800300780c */ /* 0x040fe20004701270 */
[----:B------:R-:W1:Y:S04]  /*0420*/  @!P1 LDS R2, [R9+UR4] ;  /* 0x0000000409029984 */ /* 0x000e680008000800 */
[----:B-1----:R-:W1:Y:S02]  /*0430*/  SHFL.BFLY PT, R5, R2, 0x2, 0x1f ;  /* 0x0c401f0002057f89 */ /* 0x002e6400000e0000 */
[----:B-1----:R-:W-:Y:S01]  /*0440*/  FADD R11, R2, R5 ;  /* 0x00000005020b7221 */ /* 0x002fe20000000000 */
[----:B------:R-:W-:Y:S02]  /*0450*/  LOP3.LUT R2, R3, 0x1f, RZ, 0xc0, !PT ;  /* 0x0000001f03027812 */ /* 0x000fe400078ec0ff */
[----:B------:R-:W-:-:S02]  /*0460*/  LOP3.LUT R3, R0, 0x1f, R3, 0xf8, !PT ;  /* 0x0000001f00037812 */ /* 0x000fc400078ef803 */
[----:B------:R-:W1:Y:S01]  /*0470*/  SHFL.BFLY PT, R4, R11, 0x1, 0x1f ;  /* 0x0c201f000b047f89 */ /* 0x000e6200000e0000 */
[----:B------:R-:W-:Y:S01]  /*0480*/  LEA R14, R2, UR4, 0x2 ;  /* 0x00000004020e7c11 */ /* 0x000fe2000f8e10ff */
[----:B-1----:R-:W-:Y:S02]  /*0490*/  FADD R12, R11, R4 ;  /* 0x000000040b0c7221 */ /* 0x002fe40000000000 */
[----:B------:R-:W1:Y:S03]  /*04a0*/  LDC.64 R10, c[0x0][0x210] ;  /* 0x00008400ff0a7b82 */ /* 0x000e660000000a00 */
[----:B------:R-:W-:Y:S05]  /*04b0*/  @P0 STS [R9+UR4], R12 ;  /* 0x0000000c09000988 */ /* 0x000fea0008000804 */
[----:B------:R-:W-:Y:S01]  /*04c0*/  BAR.SYNC.DEFER_BLOCKING 0x0 ;  /* 0x0000000000007b1d */ /* 0x000fe20000010000 */
[----:B------:R-:W-:-:S04]  /*04d0*/  ISETP.GE.AND P0, PT, R3, 0x3c0, PT ;  /* 0x000003c00300780c */ /* 0x000fc80003f06270 */
[----:B------:R-:W-:Y:S01]  /*04e0*/  ISETP.EQ.AND P0, PT, R8, RZ, !P0 ;  /* 0x000000ff0800720c */ /* 0x000fe20004702270 */
[----:B-1----:R-:W-:Y:S01]  /*04f0*/  IMAD.WIDE R2, R3, 0x4, R10 ;  /* 0x0000000403027825 */ /* 0x002fe200078e020a */
[----:B------:R-:W-:Y:S04]  /*0500*/  LDS R4, [R17+UR4] ;  /* 0x0000000411047984 */ /* 0x000fe80008000800 */
[----:B------:R-:W-:Y:S04]  /*0510*/  LDS R5, [R17+UR4+0x10] ;  /* 0x0000100411057984 */ /* 0x000fe80008000800 */
[----:B------:R-:W-:Y:S04]  /*0520*/  LDS R6, [R17+UR4+0x20] ;  /* 0x0000200411067984 */ /* 0x000fe80008000800 */
[----:B------:R-:W1:Y:S01]  /*0530*/  LDS R7, [R17+UR4+0x30] ;  /* 0x0000300411077984 */ /* 0x000e620008000800 */
[----:B------:R-:W-:Y:S06]  /*0540*/  BAR.SYNC.DEFER_BLOCKING 0x0 ;  /* 0x0000000000007b1d */ /* 0x000fec0000010000 */
[----:B-1----:R1:W-:Y:S02]  /*0550*/  STS.128 [R13], R4 ;  /* 0x000000040d007388 */ /* 0x0023e40000000c00 */
[----:B------:R-:W-:Y:S06]  /*0560*/  BAR.SYNC.DEFER_BLOCKING 0x0 ;  /* 0x0000000000007b1d */ /* 0x000fec0000010000 */
[----:B------:R-:W2:Y:S02]  /*0570*/  LDS R14, [R14] ;  /* 0x000000000e0e7984 */ /* 0x000ea40000000800 */
[----:B------:R-:W-:Y:S06]  /*0580*/  BAR.SYNC.DEFER_BLOCKING 0x0 ;  /* 0x0000000000007b1d */ /* 0x000fec0000010000 */
[----:B-1----:R-:W-:Y:S05]  /*0590*/  @!P0 EXIT ;  /* 0x000000000000894d */ /* 0x002fea0003800000 */
[----:B--2---:R-:W-:-:S05]  /*05a0*/  FMUL R5, R14, 0.0625 ;  /* 0x3d8000000e057820 */ /* 0x004fca0000400000 */
[----:B------:R-:W-:Y:S01]  /*05b0*/  STG.E desc[UR6][R2.64], R5 ;  /* 0x0000000502007986 */ /* 0x000fe2000c101906 */
[----:B------:R-:W-:Y:S05]  /*05c0*/  EXIT ;  /* 0x000000000000794d */ /* 0x000fea0003800000 */
.L_x_0:
[----:B------:R-:W-:-:S00]  /*05d0*/  BRA `(.L_x_0) ;  /* 0xfffffffc00fc7947 */ /* 0x000fc0000383ffff */
[----:B------:R-:W-:-:S00]  /*05e0*/  NOP ;  /* 0x0000000000007918 */ /* 0x000fc00000000000 */
        /* <DEDUP_REMOVED lines=9> */
.L_x_1:


//--------------------- .nv.shared.triton_per_fused_mean_23 --------------------------
	.section	.nv.shared.triton_per_fused_mean_23,"aw",@nobits
	.sectionflags	@""
	.align	16
	.zero		1024


//--------------------- .nv.constant0.triton_per_fused_mean_23 --------------------------
	.section	.nv.constant0.triton_per_fused_mean_23,"a",@progbits
	.sectionflags	@""
	.align	4
.nv.constant0.triton_per_fused_mean_23:
	.zero		552
